//
// Generated by NVIDIA NVVM Compiler
//
// Compiler Build ID: CL-36424714
// Cuda compilation tools, release 13.0, V13.0.88
// Based on NVVM 20.0.0
//

.version 9.0
.target sm_100
.address_size 64

	// .globl	_Z12wakeUpKernelv
.global .align 4 .u32 device_var;

.visible .entry _Z12wakeUpKernelv()
{
	.reg .b32 	%r<3>;

	ld.global.u32 	%r1, [device_var];
	mul.lo.s32 	%r2, %r1, 200;
	st.global.u32 	[device_var], %r2;
	ret;

}


// ===== COMPILED SASS (sm_100) =====

	.target	sm_100

	.elftype	@"ET_EXEC"


//--------------------- .note.nv.tkinfo           --------------------------
	.section	.note.nv.tkinfo,"",@"SHT_NOTE"
	.sectionflags	@"SHF_NOTE_NV_TKINFO"
	.tkinfo
        /*0018*/ 	.word	0x00000002
        /*0030*/ 	.string	""
        /*0030*/ 	.string	"ptxas"
        /*0030*/ 	.string	"Cuda compilation tools, release 13.0, V13.0.88"
        /*0030*/ 	.string	"Build cuda_13.0.r13.0/compiler.36424714_0"
        /*0030*/ 	.string	"-arch sm_100 -m 64 "



//--------------------- .note.nv.cuinfo           --------------------------
	.section	.note.nv.cuinfo,"",@"SHT_NOTE"
	.sectionflags	@"SHF_NOTE_NV_CUINFO"
        /*0018*/ 	.short	0x0002
        /*001a*/ 	.short	0x0064
        /*001c*/ 	.short	0x0082
	.zero		2


//--------------------- .nv.info                  --------------------------
	.section	.nv.info,"",@"SHT_CUDA_INFO"
	.align	4


	//----- nvinfo : EIATTR_REGCOUNT
	.align		4
        /*0000*/ 	.byte	0x04, 0x2f
        /*0002*/ 	.short	(.L_2 - .L_1)
	.align		4
.L_1:
        /*0004*/ 	.word	index@(_Z12wakeUpKernelv)
        /*0008*/ 	.word	0x00000008


	//----- nvinfo : EIATTR_FRAME_SIZE
	.align		4
.L_2:
        /*000c*/ 	.byte	0x04, 0x11
        /*000e*/ 	.short	(.L_4 - .L_3)
	.align		4
.L_3:
        /*0010*/ 	.word	index@(_Z12wakeUpKernelv)
        /*0014*/ 	.word	0x00000000


	//----- nvinfo : EIATTR_MIN_STACK_SIZE
	.align		4
.L_4:
        /*0018*/ 	.byte	0x04, 0x12
        /*001a*/ 	.short	(.L_6 - .L_5)
	.align		4
.L_5:
        /*001c*/ 	.word	index@(_Z12wakeUpKernelv)
        /*0020*/ 	.word	0x00000000
.L_6:


//--------------------- .nv.compat                --------------------------
	.section	.nv.compat,"",@"SHT_CUDA_COMPAT_INFO"
	.align	4
        /*0000*/ 	.byte	0x02, 0x09, 0x00, 0x00, 0x02, 0x02, 0x01, 0x00, 0x02, 0x05, 0x05, 0x00, 0x03, 0x07, 0x01, 0x01
        /*0010*/ 	.byte	0x02, 0x03, 0x00, 0x00, 0x02, 0x06, 0x01, 0x00, 0x04, 0x0b, 0x08, 0x00, 0x09, 0x00, 0x00, 0x00
        /*0020*/ 	.byte	0x00, 0x00, 0x00, 0x00


//--------------------- .nv.info._Z12wakeUpKernelv --------------------------
	.section	.nv.info._Z12wakeUpKernelv,"",@"SHT_CUDA_INFO"
	.sectionflags	@""
	.align	4


	//----- nvinfo : EIATTR_CUDA_API_VERSION
	.align		4
        /*0000*/ 	.byte	0x04, 0x37
        /*0002*/ 	.short	(.L_8 - .L_7)
.L_7:
        /*0004*/ 	.word	0x00000082


	//----- nvinfo : EIATTR_SPARSE_MMA_MASK
	.align		4
.L_8:
        /*0008*/ 	.byte	0x03, 0x50
        /*000a*/ 	.short	0x0000


	//----- nvinfo : EIATTR_MAXREG_COUNT
	.align		4
        /*000c*/ 	.byte	0x03, 0x1b
        /*000e*/ 	.short	0x00ff


	//----- nvinfo : EIATTR_MERCURY_ISA_VERSION
	.align		4
        /*0010*/ 	.byte	0x03, 0x5f
        /*0012*/ 	.short	0x0101


	//----- nvinfo : EIATTR_VRC_CTA_INIT_COUNT
	.align		4
        /*0014*/ 	.byte	0x02, 0x4a
	.zero		1
	.zero		1


	//----- nvinfo : EIATTR_EXIT_INSTR_OFFSETS
	.align		4
        /*0018*/ 	.byte	0x04, 0x1c
        /*001a*/ 	.short	(.L_10 - .L_9)


	//   ....[0]....
.L_9:
        /*001c*/ 	.word	0x00000060


	//----- nvinfo : EIATTR_SW_WAR
	.align		4
.L_10:
        /*0020*/ 	.byte	0x04, 0x36
        /*0022*/ 	.short	(.L_12 - .L_11)
.L_11:
        /*0024*/ 	.word	0x00000008
.L_12:


//--------------------- .nv.callgraph             --------------------------
	.section	.nv.callgraph,"",@"SHT_CUDA_CALLGRAPH"
	.align	4
	.sectionentsize	8
	.align		4
        /*0000*/ 	.word	0x00000000
	.align		4
        /*0004*/ 	.word	0xffffffff
	.align		4
        /*0008*/ 	.word	0x00000000
	.align		4
        /*000c*/ 	.word	0xfffffffe
	.align		4
        /*0010*/ 	.word	0x00000000
	.align		4
        /*0014*/ 	.word	0xfffffffd
	.align		4
        /*0018*/ 	.word	0x00000000
	.align		4
        /*001c*/ 	.word	0xfffffffc


//--------------------- .nv.constant4             --------------------------
	.section	.nv.constant4,"a",@progbits
	.align	8
	.align		8
.nv.constant4:
        /*0000*/ 	.dword	device_var


//--------------------- .text._Z12wakeUpKernelv   --------------------------
	.section	.text._Z12wakeUpKernelv,"ax",@progbits
	.align	128
        .global         _Z12wakeUpKernelv
        .type           _Z12wakeUpKernelv,@function
        .size           _Z12wakeUpKernelv,(.L_x_1 - _Z12wakeUpKernelv)
        .other          _Z12wakeUpKernelv,@"STO_CUDA_ENTRY STV_DEFAULT"
_Z12wakeUpKernelv:
.text._Z12wakeUpKernelv:
[----:B------:R-:W-:Y:S08]  /*0000*/  LDC R1, c[0x0][0x37c] ;  /* 0x0000df00ff017b82 */ /* 0x000ff00000000800 */
[----:B------:R-:W0:Y:S01]  /*0010*/  LDC.64 R2, c[0x4][RZ] ;  /* 0x01000000ff027b82 */ /* 0x000e220000000a00 */
[----:B------:R-:W0:Y:S02]  /*0020*/  LDCU.64 UR4, c[0x0][0x358] ;  /* 0x00006b00ff0477ac */ /* 0x000e240008000a00 */
[----:B0-----:R-:W2:Y:S02]  /*0030*/  LDG.E R0, desc[UR4][R2.64] ;  /* 0x0000000402007981 */ /* 0x001ea4000c1e1900 */
[----:B--2---:R-:W-:-:S05]  /*0040*/  IMAD R5, R0, 0xc8, RZ ;  /* 0x000000c800057824 */ /* 0x004fca00078e02ff */
[----:B------:R-:W-:Y:S01]  /*0050*/  STG.E desc[UR4][R2.64], R5 ;  /* 0x0000000502007986 */ /* 0x000fe2000c101904 */
[----:B------:R-:W-:Y:S05]  /*0060*/  EXIT ;  /* 0x000000000000794d */ /* 0x000fea0003800000 */
.L_x_0:
[----:B------:R-:W-:-:S00]  /*0070*/  BRA `(.L_x_0) ;  /* 0xfffffffc00fc7947 */ /* 0x000fc0000383ffff */
[----:B------:R-:W-:-:S00]  /*0080*/  NOP ;  /* 0x0000000000007918 */ /* 0x000fc00000000000 */
[----:B------:R-:W-:-:S00]  /*0090*/  NOP ;  /* 0x0000000000007918 */ /* 0x000fc00000000000 */
[----:B------:R-:W-:-:S00]  /*00a0*/  NOP ;  /* 0x0000000000007918 */ /* 0x000fc00000000000 */
[----:B------:R-:W-:-:S00]  /*00b0*/  NOP ;  /* 0x0000000000007918 */ /* 0x000fc00000000000 */
[----:B------:R-:W-:-:S00]  /*00c0*/  NOP ;  /* 0x0000000000007918 */ /* 0x000fc00000000000 */
[----:B------:R-:W-:-:S00]  /*00d0*/  NOP ;  /* 0x0000000000007918 */ /* 0x000fc00000000000 */
[----:B------:R-:W-:-:S00]  /*00e0*/  NOP ;  /* 0x0000000000007918 */ /* 0x000fc00000000000 */
[----:B------:R-:W-:-:S00]  /*00f0*/  NOP ;  /* 0x0000000000007918 */ /* 0x000fc00000000000 */
.L_x_1:


//--------------------- .nv.shared.reserved.0     --------------------------
	.section	.nv.shared.reserved.0,"aw",@nobits
	.weak		__nv_reservedSMEM_offset_0_alias
	.size		__nv_reservedSMEM_offset_0_alias, 0, 64
	.other		__nv_reservedSMEM_offset_0_alias,@"STO_CUDA_RESERVED_SHARED STV_DEFAULT"
__nv_reservedSMEM_offset_0_alias:
	.zero		0
	.zero		64


//--------------------- .nv.global                --------------------------
	.section	.nv.global,"aw",@nobits
	.align	4
.nv.global:
	.type		device_var,@object
	.size		device_var,(.L_0 - device_var)
device_var:
	.zero		4
.L_0:


//--------------------- .nv.constant0._Z12wakeUpKernelv --------------------------
	.section	.nv.constant0._Z12wakeUpKernelv,"a",@progbits
	.sectionflags	@""
	.align	4
.nv.constant0._Z12wakeUpKernelv:
	.zero		896


//--------------------- SYMBOLS --------------------------

	.type		.nv.reservedSmem.offset0,@object
	.size		.nv.reservedSmem.offset0,0x4
